//
// Generated by NVIDIA NVVM Compiler
//
// Compiler Build ID: CL-36424714
// Cuda compilation tools, release 13.0, V13.0.88
// Based on NVVM 20.0.0
//

.version 9.0
.target sm_100
.address_size 64

	// .globl	_Z11assign_dataiiiPfPKfPKii

.visible .entry _Z11assign_dataiiiPfPKfPKii(
	.param .u32 _Z11assign_dataiiiPfPKfPKii_param_0,
	.param .u32 _Z11assign_dataiiiPfPKfPKii_param_1,
	.param .u32 _Z11assign_dataiiiPfPKfPKii_param_2,
	.param .u64 .ptr .align 1 _Z11assign_dataiiiPfPKfPKii_param_3,
	.param .u64 .ptr .align 1 _Z11assign_dataiiiPfPKfPKii_param_4,
	.param .u64 .ptr .align 1 _Z11assign_dataiiiPfPKfPKii_param_5,
	.param .u32 _Z11assign_dataiiiPfPKfPKii_param_6
)
{
	.reg .pred 	%p<4>;
	.reg .b32 	%r<20>;
	.reg .b32 	%f<2>;
	.reg .b64 	%rd<13>;

	ld.param.u32 	%r3, [_Z11assign_dataiiiPfPKfPKii_param_0];
	ld.param.u32 	%r6, [_Z11assign_dataiiiPfPKfPKii_param_1];
	ld.param.u32 	%r7, [_Z11assign_dataiiiPfPKfPKii_param_2];
	ld.param.u64 	%rd1, [_Z11assign_dataiiiPfPKfPKii_param_3];
	ld.param.u64 	%rd2, [_Z11assign_dataiiiPfPKfPKii_param_4];
	ld.param.u64 	%rd3, [_Z11assign_dataiiiPfPKfPKii_param_5];
	ld.param.u32 	%r5, [_Z11assign_dataiiiPfPKfPKii_param_6];
	mov.u32 	%r8, %ctaid.x;
	mov.u32 	%r9, %ntid.x;
	mov.u32 	%r10, %tid.x;
	mad.lo.s32 	%r1, %r8, %r9, %r10;
	mov.u32 	%r11, %ctaid.y;
	mov.u32 	%r12, %ntid.y;
	mov.u32 	%r13, %tid.y;
	mad.lo.s32 	%r14, %r11, %r12, %r13;
	setp.ge.s32 	%p1, %r1, %r6;
	setp.ge.s32 	%p2, %r14, %r7;
	or.pred  	%p3, %p1, %p2;
	@%p3 bra 	$L__BB0_2;
	cvta.to.global.u64 	%rd4, %rd3;
	cvta.to.global.u64 	%rd5, %rd2;
	cvta.to.global.u64 	%rd6, %rd1;
	add.s32 	%r15, %r5, %r14;
	rem.s32 	%r16, %r15, %r3;
	mul.wide.s32 	%rd7, %r16, 4;
	add.s64 	%rd8, %rd4, %rd7;
	ld.global.u32 	%r17, [%rd8];
	mad.lo.s32 	%r18, %r1, %r3, %r17;
	mul.wide.s32 	%rd9, %r18, 4;
	add.s64 	%rd10, %rd5, %rd9;
	ld.global.f32 	%f1, [%rd10];
	mad.lo.s32 	%r19, %r7, %r1, %r14;
	mul.wide.s32 	%rd11, %r19, 4;
	add.s64 	%rd12, %rd6, %rd11;
	st.global.f32 	[%rd12], %f1;
$L__BB0_2:
	ret;

}


// ===== COMPILED SASS (sm_100) =====

	.target	sm_100

	.elftype	@"ET_EXEC"


//--------------------- .note.nv.tkinfo           --------------------------
	.section	.note.nv.tkinfo,"",@"SHT_NOTE"
	.sectionflags	@"SHF_NOTE_NV_TKINFO"
	.tkinfo
        /*0018*/ 	.word	0x00000002
        /*0030*/ 	.string	""
        /*0030*/ 	.string	"ptxas"
        /*0030*/ 	.string	"Cuda compilation tools, release 13.0, V13.0.88"
        /*0030*/ 	.string	"Build cuda_13.0.r13.0/compiler.36424714_0"
        /*0030*/ 	.string	"-arch sm_100 -m 64 "



//--------------------- .note.nv.cuinfo           --------------------------
	.section	.note.nv.cuinfo,"",@"SHT_NOTE"
	.sectionflags	@"SHF_NOTE_NV_CUINFO"
        /*0018*/ 	.short	0x0002
        /*001a*/ 	.short	0x0064
        /*001c*/ 	.short	0x0082
	.zero		2


//--------------------- .nv.info                  --------------------------
	.section	.nv.info,"",@"SHT_CUDA_INFO"
	.align	4


	//----- nvinfo : EIATTR_REGCOUNT
	.align		4
        /*0000*/ 	.byte	0x04, 0x2f
        /*0002*/ 	.short	(.L_1 - .L_0)
	.align		4
.L_0:
        /*0004*/ 	.word	index@(_Z11assign_dataiiiPfPKfPKii)
        /*0008*/ 	.word	0x0000000e


	//----- nvinfo : EIATTR_FRAME_SIZE
	.align		4
.L_1:
        /*000c*/ 	.byte	0x04, 0x11
        /*000e*/ 	.short	(.L_3 - .L_2)
	.align		4
.L_2:
        /*0010*/ 	.word	index@(_Z11assign_dataiiiPfPKfPKii)
        /*0014*/ 	.word	0x00000000


	//----- nvinfo : EIATTR_MIN_STACK_SIZE
	.align		4
.L_3:
        /*0018*/ 	.byte	0x04, 0x12
        /*001a*/ 	.short	(.L_5 - .L_4)
	.align		4
.L_4:
        /*001c*/ 	.word	index@(_Z11assign_dataiiiPfPKfPKii)
        /*0020*/ 	.word	0x00000000
.L_5:


//--------------------- .nv.compat                --------------------------
	.section	.nv.compat,"",@"SHT_CUDA_COMPAT_INFO"
	.align	4
        /*0000*/ 	.byte	0x02, 0x09, 0x00, 0x00, 0x02, 0x02, 0x01, 0x00, 0x02, 0x05, 0x05, 0x00, 0x03, 0x07, 0x01, 0x01
        /*0010*/ 	.byte	0x02, 0x03, 0x00, 0x00, 0x02, 0x06, 0x01, 0x00, 0x04, 0x0b, 0x08, 0x00, 0x09, 0x00, 0x00, 0x00
        /*0020*/ 	.byte	0x00, 0x00, 0x00, 0x00


//--------------------- .nv.info._Z11assign_dataiiiPfPKfPKii --------------------------
	.section	.nv.info._Z11assign_dataiiiPfPKfPKii,"",@"SHT_CUDA_INFO"
	.sectionflags	@""
	.align	4


	//----- nvinfo : EIATTR_CUDA_API_VERSION
	.align		4
        /*0000*/ 	.byte	0x04, 0x37
        /*0002*/ 	.short	(.L_7 - .L_6)
.L_6:
        /*0004*/ 	.word	0x00000082


	//----- nvinfo : EIATTR_KPARAM_INFO
	.align		4
.L_7:
        /*0008*/ 	.byte	0x04, 0x17
        /*000a*/ 	.short	(.L_9 - .L_8)
.L_8:
        /*000c*/ 	.word	0x00000000
        /*0010*/ 	.short	0x0006
        /*0012*/ 	.short	0x0028
        /*0014*/ 	.byte	0x00, 0xf0, 0x11, 0x00


	//----- nvinfo : EIATTR_KPARAM_INFO
	.align		4
.L_9:
        /*0018*/ 	.byte	0x04, 0x17
        /*001a*/ 	.short	(.L_11 - .L_10)
.L_10:
        /*001c*/ 	.word	0x00000000
        /*0020*/ 	.short	0x0005
        /*0022*/ 	.short	0x0020
        /*0024*/ 	.byte	0x00, 0xf5, 0x21, 0x00


	//----- nvinfo : EIATTR_KPARAM_INFO
	.align		4
.L_11:
        /*0028*/ 	.byte	0x04, 0x17
        /*002a*/ 	.short	(.L_13 - .L_12)
.L_12:
        /*002c*/ 	.word	0x00000000
        /*0030*/ 	.short	0x0004
        /*0032*/ 	.short	0x0018
        /*0034*/ 	.byte	0x00, 0xf5, 0x21, 0x00


	//----- nvinfo : EIATTR_KPARAM_INFO
	.align		4
.L_13:
        /*0038*/ 	.byte	0x04, 0x17
        /*003a*/ 	.short	(.L_15 - .L_14)
.L_14:
        /*003c*/ 	.word	0x00000000
        /*0040*/ 	.short	0x0003
        /*0042*/ 	.short	0x0010
        /*0044*/ 	.byte	0x00, 0xf5, 0x21, 0x00


	//----- nvinfo : EIATTR_KPARAM_INFO
	.align		4
.L_15:
        /*0048*/ 	.byte	0x04, 0x17
        /*004a*/ 	.short	(.L_17 - .L_16)
.L_16:
        /*004c*/ 	.word	0x00000000
        /*0050*/ 	.short	0x0002
        /*0052*/ 	.short	0x0008
        /*0054*/ 	.byte	0x00, 0xf0, 0x11, 0x00


	//----- nvinfo : EIATTR_KPARAM_INFO
	.align		4
.L_17:
        /*0058*/ 	.byte	0x04, 0x17
        /*005a*/ 	.short	(.L_19 - .L_18)
.L_18:
        /*005c*/ 	.word	0x00000000
        /*0060*/ 	.short	0x0001
        /*0062*/ 	.short	0x0004
        /*0064*/ 	.byte	0x00, 0xf0, 0x11, 0x00


	//----- nvinfo : EIATTR_KPARAM_INFO
	.align		4
.L_19:
        /*0068*/ 	.byte	0x04, 0x17
        /*006a*/ 	.short	(.L_21 - .L_20)
.L_20:
        /*006c*/ 	.word	0x00000000
        /*0070*/ 	.short	0x0000
        /*0072*/ 	.short	0x0000
        /*0074*/ 	.byte	0x00, 0xf0, 0x11, 0x00


	//----- nvinfo : EIATTR_SPARSE_MMA_MASK
	.align		4
.L_21:
        /*0078*/ 	.byte	0x03, 0x50
        /*007a*/ 	.short	0x0000


	//----- nvinfo : EIATTR_MAXREG_COUNT
	.align		4
        /*007c*/ 	.byte	0x03, 0x1b
        /*007e*/ 	.short	0x00ff


	//----- nvinfo : EIATTR_MERCURY_ISA_VERSION
	.align		4
        /*0080*/ 	.byte	0x03, 0x5f
        /*0082*/ 	.short	0x0101


	//----- nvinfo : EIATTR_VRC_CTA_INIT_COUNT
	.align		4
        /*0084*/ 	.byte	0x02, 0x4a
	.zero		1
	.zero		1


	//----- nvinfo : EIATTR_EXIT_INSTR_OFFSETS
	.align		4
        /*0088*/ 	.byte	0x04, 0x1c
        /*008a*/ 	.short	(.L_23 - .L_22)


	//   ....[0]....
.L_22:
        /*008c*/ 	.word	0x000000d0


	//   ....[1]....
        /*0090*/ 	.word	0x00000320


	//----- nvinfo : EIATTR_CBANK_PARAM_SIZE
	.align		4
.L_23:
        /*0094*/ 	.byte	0x03, 0x19
        /*0096*/ 	.short	0x002c


	//----- nvinfo : EIATTR_PARAM_CBANK
	.align		4
        /*0098*/ 	.byte	0x04, 0x0a
        /*009a*/ 	.short	(.L_25 - .L_24)
	.align		4
.L_24:
        /*009c*/ 	.word	index@(.nv.constant0._Z11assign_dataiiiPfPKfPKii)
        /*00a0*/ 	.short	0x0380
        /*00a2*/ 	.short	0x002c


	//----- nvinfo : EIATTR_SW_WAR
	.align		4
.L_25:
        /*00a4*/ 	.byte	0x04, 0x36
        /*00a6*/ 	.short	(.L_27 - .L_26)
.L_26:
        /*00a8*/ 	.word	0x00000008
.L_27:


//--------------------- .nv.callgraph             --------------------------
	.section	.nv.callgraph,"",@"SHT_CUDA_CALLGRAPH"
	.align	4
	.sectionentsize	8
	.align		4
        /*0000*/ 	.word	0x00000000
	.align		4
        /*0004*/ 	.word	0xffffffff
	.align		4
        /*0008*/ 	.word	0x00000000
	.align		4
        /*000c*/ 	.word	0xfffffffe
	.align		4
        /*0010*/ 	.word	0x00000000
	.align		4
        /*0014*/ 	.word	0xfffffffd
	.align		4
        /*0018*/ 	.word	0x00000000
	.align		4
        /*001c*/ 	.word	0xfffffffc


//--------------------- .text._Z11assign_dataiiiPfPKfPKii --------------------------
	.section	.text._Z11assign_dataiiiPfPKfPKii,"ax",@progbits
	.align	128
        .global         _Z11assign_dataiiiPfPKfPKii
        .type           _Z11assign_dataiiiPfPKfPKii,@function
        .size           _Z11assign_dataiiiPfPKfPKii,(.L_x_1 - _Z11assign_dataiiiPfPKfPKii)
        .other          _Z11assign_dataiiiPfPKfPKii,@"STO_CUDA_ENTRY STV_DEFAULT"
_Z11assign_dataiiiPfPKfPKii:
.text._Z11assign_dataiiiPfPKfPKii:
[----:B------:R-:W-:Y:S01]  /*0000*/  LDC R1, c[0x0][0x37c] ;  /* 0x0000df00ff017b82 */ /* 0x000fe20000000800 */
[----:B------:R-:W0:Y:S07]  /*0010*/  S2R R5, SR_TID.Y ;  /* 0x0000000000057919 */ /* 0x000e2e0000002200 */
[----:B------:R-:W1:Y:S01]  /*0020*/  LDC R3, c[0x0][0x360] ;  /* 0x0000d800ff037b82 */ /* 0x000e620000000800 */
[----:B------:R-:W2:Y:S01]  /*0030*/  LDCU UR6, c[0x0][0x388] ;  /* 0x00007100ff0677ac */ /* 0x000ea20008000800 */
[----:B------:R-:W1:Y:S01]  /*0040*/  S2R R2, SR_TID.X ;  /* 0x0000000000027919 */ /* 0x000e620000002100 */
[----:B------:R-:W3:Y:S05]  /*0050*/  LDCU UR7, c[0x0][0x384] ;  /* 0x00007080ff0777ac */ /* 0x000eea0008000800 */
[----:B------:R-:W0:Y:S08]  /*0060*/  S2UR UR5, SR_CTAID.Y ;  /* 0x00000000000579c3 */ /* 0x000e300000002600 */
[----:B------:R-:W0:Y:S08]  /*0070*/  LDC R0, c[0x0][0x364] ;  /* 0x0000d900ff007b82 */ /* 0x000e300000000800 */
[----:B------:R-:W1:Y:S01]  /*0080*/  S2UR UR4, SR_CTAID.X ;  /* 0x00000000000479c3 */ /* 0x000e620000002500 */
[----:B0-----:R-:W-:-:S05]  /*0090*/  IMAD R0, R0, UR5, R5 ;  /* 0x0000000500007c24 */ /* 0x001fca000f8e0205 */
[----:B--2---:R-:W-:Y:S01]  /*00a0*/  ISETP.GE.AND P0, PT, R0, UR6, PT ;  /* 0x0000000600007c0c */ /* 0x004fe2000bf06270 */
[----:B-1----:R-:W-:-:S05]  /*00b0*/  IMAD R3, R3, UR4, R2 ;  /* 0x0000000403037c24 */ /* 0x002fca000f8e0202 */
[----:B---3--:R-:W-:-:S13]  /*00c0*/  ISETP.GE.OR P0, PT, R3, UR7, P0 ;  /* 0x0000000703007c0c */ /* 0x008fda0008706670 */
[----:B------:R-:W-:Y:S05]  /*00d0*/  @P0 EXIT ;  /* 0x000000000000094d */ /* 0x000fea0003800000 */
[----:B------:R-:W0:Y:S01]  /*00e0*/  LDC R9, c[0x0][0x380] ;  /* 0x0000e000ff097b82 */ /* 0x000e220000000800 */
[----:B------:R-:W1:Y:S02]  /*00f0*/  LDCU UR4, c[0x0][0x3a8] ;  /* 0x00007500ff0477ac */ /* 0x000e640008000800 */
[----:B-1----:R-:W-:Y:S01]  /*0100*/  IADD3 R2, PT, PT, R0, UR4, RZ ;  /* 0x0000000400027c10 */ /* 0x002fe2000fffe0ff */
[----:B------:R-:W1:Y:S03]  /*0110*/  LDCU.64 UR4, c[0x0][0x358] ;  /* 0x00006b00ff0477ac */ /* 0x000e660008000a00 */
[----:B------:R-:W-:Y:S02]  /*0120*/  ISETP.GE.AND P2, PT, R2, RZ, PT ;  /* 0x000000ff0200720c */ /* 0x000fe40003f46270 */
[----:B0-----:R-:W-:-:S04]  /*0130*/  IABS R7, R9 ;  /* 0x0000000900077213 */ /* 0x001fc80000000000 */
[----:B------:R-:W0:Y:S08]  /*0140*/  I2F.RP R6, R7 ;  /* 0x0000000700067306 */ /* 0x000e300000209400 */
[----:B0-----:R-:W0:Y:S02]  /*0150*/  MUFU.RCP R6, R6 ;  /* 0x0000000600067308 */ /* 0x001e240000001000 */
[----:B0-----:R-:W-:-:S02]  /*0160*/  IADD3 R4, PT, PT, R6, 0xffffffe, RZ ;  /* 0x0ffffffe06047810 */ /* 0x001fc40007ffe0ff */
[----:B------:R-:W-:-:S04]  /*0170*/  IABS R6, R2 ;  /* 0x0000000200067213 */ /* 0x000fc80000000000 */
[----:B------:R0:W2:Y:S02]  /*0180*/  F2I.FTZ.U32.TRUNC.NTZ R5, R4 ;  /* 0x0000000400057305 */ /* 0x0000a4000021f000 */
[----:B0-----:R-:W-:Y:S02]  /*0190*/  IMAD.MOV.U32 R4, RZ, RZ, RZ ;  /* 0x000000ffff047224 */ /* 0x001fe400078e00ff */
[----:B--2---:R-:W-:-:S04]  /*01a0*/  IMAD.MOV R8, RZ, RZ, -R5 ;  /* 0x000000ffff087224 */ /* 0x004fc800078e0a05 */
[----:B------:R-:W-:-:S04]  /*01b0*/  IMAD R11, R8, R7, RZ ;  /* 0x00000007080b7224 */ /* 0x000fc800078e02ff */
[----:B------:R-:W-:-:S06]  /*01c0*/  IMAD.HI.U32 R5, R5, R11, R4 ;  /* 0x0000000b05057227 */ /* 0x000fcc00078e0004 */
[----:B------:R-:W-:-:S05]  /*01d0*/  IMAD.HI.U32 R5, R5, R6, RZ ;  /* 0x0000000605057227 */ /* 0x000fca00078e00ff */
[----:B------:R-:W-:-:S05]  /*01e0*/  IADD3 R5, PT, PT, -R5, RZ, RZ ;  /* 0x000000ff05057210 */ /* 0x000fca0007ffe1ff */
[C---:B------:R-:W-:Y:S02]  /*01f0*/  IMAD R6, R7.reuse, R5, R6 ;  /* 0x0000000507067224 */ /* 0x040fe400078e0206 */
[----:B------:R-:W0:Y:S03]  /*0200*/  LDC.64 R4, c[0x0][0x3a0] ;  /* 0x0000e800ff047b82 */ /* 0x000e260000000a00 */
[----:B------:R-:W-:-:S13]  /*0210*/  ISETP.GT.U32.AND P0, PT, R7, R6, PT ;  /* 0x000000060700720c */ /* 0x000fda0003f04070 */
[----:B------:R-:W-:Y:S01]  /*0220*/  @!P0 IMAD.IADD R6, R6, 0x1, -R7 ;  /* 0x0000000106068824 */ /* 0x000fe200078e0a07 */
[----:B------:R-:W-:-:S04]  /*0230*/  ISETP.NE.AND P0, PT, R9, RZ, PT ;  /* 0x000000ff0900720c */ /* 0x000fc80003f05270 */
[----:B------:R-:W-:-:S13]  /*0240*/  ISETP.GT.U32.AND P1, PT, R7, R6, PT ;  /* 0x000000060700720c */ /* 0x000fda0003f24070 */
[----:B------:R-:W-:-:S04]  /*0250*/  @!P1 IADD3 R6, PT, PT, R6, -R7, RZ ;  /* 0x8000000706069210 */ /* 0x000fc80007ffe0ff */
[----:B------:R-:W-:Y:S02]  /*0260*/  @!P2 IADD3 R6, PT, PT, -R6, RZ, RZ ;  /* 0x000000ff0606a210 */ /* 0x000fe40007ffe1ff */
[----:B------:R-:W-:-:S05]  /*0270*/  @!P0 LOP3.LUT R6, RZ, R9, RZ, 0x33, !PT ;  /* 0x00000009ff068212 */ /* 0x000fca00078e33ff */
[----:B0-----:R-:W-:Y:S02]  /*0280*/  IMAD.WIDE R4, R6, 0x4, R4 ;  /* 0x0000000406047825 */ /* 0x001fe400078e0204 */
[----:B------:R-:W0:Y:S04]  /*0290*/  LDC.64 R6, c[0x0][0x398] ;  /* 0x0000e600ff067b82 */ /* 0x000e280000000a00 */
[----:B-1----:R-:W2:Y:S02]  /*02a0*/  LDG.E R4, desc[UR4][R4.64] ;  /* 0x0000000404047981 */ /* 0x002ea4000c1e1900 */
[----:B--2---:R-:W-:-:S04]  /*02b0*/  IMAD R9, R3, R9, R4 ;  /* 0x0000000903097224 */ /* 0x004fc800078e0204 */
[----:B0-----:R-:W-:Y:S02]  /*02c0*/  IMAD.WIDE R6, R9, 0x4, R6 ;  /* 0x0000000409067825 */ /* 0x001fe400078e0206 */
[----:B------:R-:W0:Y:S04]  /*02d0*/  LDC.64 R8, c[0x0][0x390] ;  /* 0x0000e400ff087b82 */ /* 0x000e280000000a00 */
[----:B------:R-:W2:Y:S01]  /*02e0*/  LDG.E R7, desc[UR4][R6.64] ;  /* 0x0000000406077981 */ /* 0x000ea2000c1e1900 */
[----:B------:R-:W-:-:S04]  /*02f0*/  IMAD R3, R3, UR6, R0 ;  /* 0x0000000603037c24 */ /* 0x000fc8000f8e0200 */
[----:B0-----:R-:W-:-:S05]  /*0300*/  IMAD.WIDE R2, R3, 0x4, R8 ;  /* 0x0000000403027825 */ /* 0x001fca00078e0208 */
[----:B--2---:R-:W-:Y:S01]  /*0310*/  STG.E desc[UR4][R2.64], R7 ;  /* 0x0000000702007986 */ /* 0x004fe2000c101904 */
[----:B------:R-:W-:Y:S05]  /*0320*/  EXIT ;  /* 0x000000000000794d */ /* 0x000fea0003800000 */
.L_x_0:
[----:B------:R-:W-:-:S00]  /*0330*/  BRA `(.L_x_0) ;  /* 0xfffffffc00fc7947 */ /* 0x000fc0000383ffff */
[----:B------:R-:W-:-:S00]  /*0340*/  NOP ;  /* 0x0000000000007918 */ /* 0x000fc00000000000 */
        /* <DEDUP_REMOVED lines=11> */
.L_x_1:


//--------------------- .nv.shared.reserved.0     --------------------------
	.section	.nv.shared.reserved.0,"aw",@nobits
	.weak		__nv_reservedSMEM_offset_0_alias
	.size		__nv_reservedSMEM_offset_0_alias, 0, 64
	.other		__nv_reservedSMEM_offset_0_alias,@"STO_CUDA_RESERVED_SHARED STV_DEFAULT"
__nv_reservedSMEM_offset_0_alias:
	.zero		0
	.zero		64


//--------------------- .nv.constant0._Z11assign_dataiiiPfPKfPKii --------------------------
	.section	.nv.constant0._Z11assign_dataiiiPfPKfPKii,"a",@progbits
	.sectionflags	@""
	.align	4
.nv.constant0._Z11assign_dataiiiPfPKfPKii:
	.zero		940


//--------------------- SYMBOLS --------------------------

	.type		.nv.reservedSmem.offset0,@object
	.size		.nv.reservedSmem.offset0,0x4
